//
// Generated by NVIDIA NVVM Compiler
//
// Compiler Build ID: CL-36424714
// Cuda compilation tools, release 13.0, V13.0.88
// Based on NVVM 20.0.0
//

.version 9.0
.target sm_100
.address_size 64

	// .globl	_Z1fiPii

.visible .entry _Z1fiPii(
	.param .u32 _Z1fiPii_param_0,
	.param .u64 .ptr .align 1 _Z1fiPii_param_1,
	.param .u32 _Z1fiPii_param_2
)
{
	.reg .pred 	%p<4>;
	.reg .b32 	%r<9>;
	.reg .b64 	%rd<5>;

	ld.param.u32 	%r2, [_Z1fiPii_param_0];
	ld.param.u64 	%rd1, [_Z1fiPii_param_1];
	ld.param.u32 	%r3, [_Z1fiPii_param_2];
	mov.u32 	%r4, %ctaid.x;
	mov.u32 	%r5, %ntid.x;
	mov.u32 	%r6, %tid.x;
	mad.lo.s32 	%r1, %r4, %r5, %r6;
	setp.lt.s32 	%p1, %r1, 0;
	setp.ge.s32 	%p2, %r1, %r3;
	or.pred  	%p3, %p1, %p2;
	@%p3 bra 	$L__BB0_2;
	cvta.to.global.u64 	%rd2, %rd1;
	mul.wide.u32 	%rd3, %r1, 4;
	add.s64 	%rd4, %rd2, %rd3;
	ld.global.u32 	%r7, [%rd4];
	mul.lo.s32 	%r8, %r7, %r2;
	st.global.u32 	[%rd4], %r8;
$L__BB0_2:
	ret;

}


// ===== COMPILED SASS (sm_100) =====

	.target	sm_100

	.elftype	@"ET_EXEC"


//--------------------- .note.nv.tkinfo           --------------------------
	.section	.note.nv.tkinfo,"",@"SHT_NOTE"
	.sectionflags	@"SHF_NOTE_NV_TKINFO"
	.tkinfo
        /*0018*/ 	.word	0x00000002
        /*0030*/ 	.string	""
        /*0030*/ 	.string	"ptxas"
        /*0030*/ 	.string	"Cuda compilation tools, release 13.0, V13.0.88"
        /*0030*/ 	.string	"Build cuda_13.0.r13.0/compiler.36424714_0"
        /*0030*/ 	.string	"-arch sm_100 -m 64 "



//--------------------- .note.nv.cuinfo           --------------------------
	.section	.note.nv.cuinfo,"",@"SHT_NOTE"
	.sectionflags	@"SHF_NOTE_NV_CUINFO"
        /*0018*/ 	.short	0x0002
        /*001a*/ 	.short	0x0064
        /*001c*/ 	.short	0x0082
	.zero		2


//--------------------- .nv.info                  --------------------------
	.section	.nv.info,"",@"SHT_CUDA_INFO"
	.align	4


	//----- nvinfo : EIATTR_REGCOUNT
	.align		4
        /*0000*/ 	.byte	0x04, 0x2f
        /*0002*/ 	.short	(.L_1 - .L_0)
	.align		4
.L_0:
        /*0004*/ 	.word	index@(_Z1fiPii)
        /*0008*/ 	.word	0x00000008


	//----- nvinfo : EIATTR_FRAME_SIZE
	.align		4
.L_1:
        /*000c*/ 	.byte	0x04, 0x11
        /*000e*/ 	.short	(.L_3 - .L_2)
	.align		4
.L_2:
        /*0010*/ 	.word	index@(_Z1fiPii)
        /*0014*/ 	.word	0x00000000


	//----- nvinfo : EIATTR_MIN_STACK_SIZE
	.align		4
.L_3:
        /*0018*/ 	.byte	0x04, 0x12
        /*001a*/ 	.short	(.L_5 - .L_4)
	.align		4
.L_4:
        /*001c*/ 	.word	index@(_Z1fiPii)
        /*0020*/ 	.word	0x00000000
.L_5:


//--------------------- .nv.compat                --------------------------
	.section	.nv.compat,"",@"SHT_CUDA_COMPAT_INFO"
	.align	4
        /*0000*/ 	.byte	0x02, 0x09, 0x00, 0x00, 0x02, 0x02, 0x01, 0x00, 0x02, 0x05, 0x05, 0x00, 0x03, 0x07, 0x01, 0x01
        /*0010*/ 	.byte	0x02, 0x03, 0x00, 0x00, 0x02, 0x06, 0x01, 0x00, 0x04, 0x0b, 0x08, 0x00, 0x09, 0x00, 0x00, 0x00
        /*0020*/ 	.byte	0x00, 0x00, 0x00, 0x00


//--------------------- .nv.info._Z1fiPii         --------------------------
	.section	.nv.info._Z1fiPii,"",@"SHT_CUDA_INFO"
	.sectionflags	@""
	.align	4


	//----- nvinfo : EIATTR_CUDA_API_VERSION
	.align		4
        /*0000*/ 	.byte	0x04, 0x37
        /*0002*/ 	.short	(.L_7 - .L_6)
.L_6:
        /*0004*/ 	.word	0x00000082


	//----- nvinfo : EIATTR_KPARAM_INFO
	.align		4
.L_7:
        /*0008*/ 	.byte	0x04, 0x17
        /*000a*/ 	.short	(.L_9 - .L_8)
.L_8:
        /*000c*/ 	.word	0x00000000
        /*0010*/ 	.short	0x0002
        /*0012*/ 	.short	0x0010
        /*0014*/ 	.byte	0x00, 0xf0, 0x11, 0x00


	//----- nvinfo : EIATTR_KPARAM_INFO
	.align		4
.L_9:
        /*0018*/ 	.byte	0x04, 0x17
        /*001a*/ 	.short	(.L_11 - .L_10)
.L_10:
        /*001c*/ 	.word	0x00000000
        /*0020*/ 	.short	0x0001
        /*0022*/ 	.short	0x0008
        /*0024*/ 	.byte	0x00, 0xf5, 0x21, 0x00


	//----- nvinfo : EIATTR_KPARAM_INFO
	.align		4
.L_11:
        /*0028*/ 	.byte	0x04, 0x17
        /*002a*/ 	.short	(.L_13 - .L_12)
.L_12:
        /*002c*/ 	.word	0x00000000
        /*0030*/ 	.short	0x0000
        /*0032*/ 	.short	0x0000
        /*0034*/ 	.byte	0x00, 0xf0, 0x11, 0x00


	//----- nvinfo : EIATTR_SPARSE_MMA_MASK
	.align		4
.L_13:
        /*0038*/ 	.byte	0x03, 0x50
        /*003a*/ 	.short	0x0000


	//----- nvinfo : EIATTR_MAXREG_COUNT
	.align		4
        /*003c*/ 	.byte	0x03, 0x1b
        /*003e*/ 	.short	0x00ff


	//----- nvinfo : EIATTR_MERCURY_ISA_VERSION
	.align		4
        /*0040*/ 	.byte	0x03, 0x5f
        /*0042*/ 	.short	0x0101


	//----- nvinfo : EIATTR_VRC_CTA_INIT_COUNT
	.align		4
        /*0044*/ 	.byte	0x02, 0x4a
	.zero		1
	.zero		1


	//----- nvinfo : EIATTR_EXIT_INSTR_OFFSETS
	.align		4
        /*0048*/ 	.byte	0x04, 0x1c
        /*004a*/ 	.short	(.L_15 - .L_14)


	//   ....[0]....
.L_14:
        /*004c*/ 	.word	0x00000080


	//   ....[1]....
        /*0050*/ 	.word	0x00000100


	//----- nvinfo : EIATTR_CBANK_PARAM_SIZE
	.align		4
.L_15:
        /*0054*/ 	.byte	0x03, 0x19
        /*0056*/ 	.short	0x0014


	//----- nvinfo : EIATTR_PARAM_CBANK
	.align		4
        /*0058*/ 	.byte	0x04, 0x0a
        /*005a*/ 	.short	(.L_17 - .L_16)
	.align		4
.L_16:
        /*005c*/ 	.word	index@(.nv.constant0._Z1fiPii)
        /*0060*/ 	.short	0x0380
        /*0062*/ 	.short	0x0014


	//----- nvinfo : EIATTR_SW_WAR
	.align		4
.L_17:
        /*0064*/ 	.byte	0x04, 0x36
        /*0066*/ 	.short	(.L_19 - .L_18)
.L_18:
        /*0068*/ 	.word	0x00000008
.L_19:


//--------------------- .nv.callgraph             --------------------------
	.section	.nv.callgraph,"",@"SHT_CUDA_CALLGRAPH"
	.align	4
	.sectionentsize	8
	.align		4
        /*0000*/ 	.word	0x00000000
	.align		4
        /*0004*/ 	.word	0xffffffff
	.align		4
        /*0008*/ 	.word	0x00000000
	.align		4
        /*000c*/ 	.word	0xfffffffe
	.align		4
        /*0010*/ 	.word	0x00000000
	.align		4
        /*0014*/ 	.word	0xfffffffd
	.align		4
        /*0018*/ 	.word	0x00000000
	.align		4
        /*001c*/ 	.word	0xfffffffc


//--------------------- .text._Z1fiPii            --------------------------
	.section	.text._Z1fiPii,"ax",@progbits
	.align	128
        .global         _Z1fiPii
        .type           _Z1fiPii,@function
        .size           _Z1fiPii,(.L_x_1 - _Z1fiPii)
        .other          _Z1fiPii,@"STO_CUDA_ENTRY STV_DEFAULT"
_Z1fiPii:
.text._Z1fiPii:
[----:B------:R-:W-:Y:S01]  /*0000*/  LDC R1, c[0x0][0x37c] ;  /* 0x0000df00ff017b82 */ /* 0x000fe20000000800 */
[----:B------:R-:W0:Y:S07]  /*0010*/  S2R R0, SR_TID.X ;  /* 0x0000000000007919 */ /* 0x000e2e0000002100 */
[----:B------:R-:W0:Y:S01]  /*0020*/  S2UR UR4, SR_CTAID.X ;  /* 0x00000000000479c3 */ /* 0x000e220000002500 */
[----:B------:R-:W1:Y:S07]  /*0030*/  LDCU UR5, c[0x0][0x390] ;  /* 0x00007200ff0577ac */ /* 0x000e6e0008000800 */
[----:B------:R-:W0:Y:S02]  /*0040*/  LDC R5, c[0x0][0x360] ;  /* 0x0000d800ff057b82 */ /* 0x000e240000000800 */
[----:B0-----:R-:W-:-:S05]  /*0050*/  IMAD R5, R5, UR4, R0 ;  /* 0x0000000405057c24 */ /* 0x001fca000f8e0200 */
[----:B-1----:R-:W-:-:S04]  /*0060*/  ISETP.GE.AND P0, PT, R5, UR5, PT ;  /* 0x0000000505007c0c */ /* 0x002fc8000bf06270 */
[----:B------:R-:W-:-:S13]  /*0070*/  ISETP.LT.OR P0, PT, R5, RZ, P0 ;  /* 0x000000ff0500720c */ /* 0x000fda0000701670 */
[----:B------:R-:W-:Y:S05]  /*0080*/  @P0 EXIT ;  /* 0x000000000000094d */ /* 0x000fea0003800000 */
[----:B------:R-:W0:Y:S01]  /*0090*/  LDC.64 R2, c[0x0][0x388] ;  /* 0x0000e200ff027b82 */ /* 0x000e220000000a00 */
[----:B------:R-:W1:Y:S01]  /*00a0*/  LDCU.64 UR4, c[0x0][0x358] ;  /* 0x00006b00ff0477ac */ /* 0x000e620008000a00 */
[----:B------:R-:W2:Y:S01]  /*00b0*/  LDCU UR6, c[0x0][0x380] ;  /* 0x00007000ff0677ac */ /* 0x000ea20008000800 */
[----:B0-----:R-:W-:-:S05]  /*00c0*/  IMAD.WIDE.U32 R2, R5, 0x4, R2 ;  /* 0x0000000405027825 */ /* 0x001fca00078e0002 */
[----:B-1----:R-:W2:Y:S02]  /*00d0*/  LDG.E R0, desc[UR4][R2.64] ;  /* 0x0000000402007981 */ /* 0x002ea4000c1e1900 */
[----:B--2---:R-:W-:-:S05]  /*00e0*/  IMAD R5, R0, UR6, RZ ;  /* 0x0000000600057c24 */ /* 0x004fca000f8e02ff */
[----:B------:R-:W-:Y:S01]  /*00f0*/  STG.E desc[UR4][R2.64], R5 ;  /* 0x0000000502007986 */ /* 0x000fe2000c101904 */
[----:B------:R-:W-:Y:S05]  /*0100*/  EXIT ;  /* 0x000000000000794d */ /* 0x000fea0003800000 */
.L_x_0:
[----:B------:R-:W-:-:S00]  /*0110*/  BRA `(.L_x_0) ;  /* 0xfffffffc00fc7947 */ /* 0x000fc0000383ffff */
[----:B------:R-:W-:-:S00]  /*0120*/  NOP ;  /* 0x0000000000007918 */ /* 0x000fc00000000000 */
        /* <DEDUP_REMOVED lines=13> */
.L_x_1:


//--------------------- .nv.shared.reserved.0     --------------------------
	.section	.nv.shared.reserved.0,"aw",@nobits
	.weak		__nv_reservedSMEM_offset_0_alias
	.size		__nv_reservedSMEM_offset_0_alias, 0, 64
	.other		__nv_reservedSMEM_offset_0_alias,@"STO_CUDA_RESERVED_SHARED STV_DEFAULT"
__nv_reservedSMEM_offset_0_alias:
	.zero		0
	.zero		64


//--------------------- .nv.constant0._Z1fiPii    --------------------------
	.section	.nv.constant0._Z1fiPii,"a",@progbits
	.sectionflags	@""
	.align	4
.nv.constant0._Z1fiPii:
	.zero		916


//--------------------- SYMBOLS --------------------------

	.type		.nv.reservedSmem.offset0,@object
	.size		.nv.reservedSmem.offset0,0x4
